//
// Generated by NVIDIA NVVM Compiler
//
// Compiler Build ID: CL-36424714
// Cuda compilation tools, release 13.0, V13.0.88
// Based on NVVM 20.0.0
//

.version 9.0
.target sm_100
.address_size 64

	// .globl	_Z12p_ary_searchiiPiS_

.visible .entry _Z12p_ary_searchiiPiS_(
	.param .u32 _Z12p_ary_searchiiPiS__param_0,
	.param .u32 _Z12p_ary_searchiiPiS__param_1,
	.param .u64 .ptr .align 1 _Z12p_ary_searchiiPiS__param_2,
	.param .u64 .ptr .align 1 _Z12p_ary_searchiiPiS__param_3
)
{
	.reg .pred 	%p<8>;
	.reg .b32 	%r<24>;
	.reg .b64 	%rd<9>;

	ld.param.u32 	%r11, [_Z12p_ary_searchiiPiS__param_0];
	ld.param.u32 	%r12, [_Z12p_ary_searchiiPiS__param_1];
	ld.param.u64 	%rd3, [_Z12p_ary_searchiiPiS__param_2];
	ld.param.u64 	%rd4, [_Z12p_ary_searchiiPiS__param_3];
	cvta.to.global.u64 	%rd1, %rd3;
	cvta.to.global.u64 	%rd2, %rd4;
	mov.u32 	%r13, %ntid.x;
	mov.u32 	%r14, %nctaid.x;
	mul.lo.s32 	%r1, %r13, %r14;
	mov.u32 	%r15, %ctaid.x;
	mul.lo.s32 	%r2, %r15, %r13;
	mov.b32 	%r16, -1;
	st.global.u32 	[%rd2], %r16;
	mov.b32 	%r17, 0;
	st.global.u32 	[%rd2+4], %r17;
	setp.eq.s32 	%p1, %r12, 0;
	@%p1 bra 	$L__BB0_9;
	add.s32 	%r3, %r12, -1;
	mov.u32 	%r18, %tid.x;
	add.s32 	%r4, %r2, %r18;
	mov.u32 	%r23, %r12;
$L__BB0_2:
	ld.global.u32 	%r19, [%rd2+4];
	bar.sync 	0;
	add.s32 	%r20, %r23, %r1;
	div.s32 	%r6, %r20, %r1;
	mad.lo.s32 	%r7, %r6, %r4, %r19;
	setp.ge.s32 	%p2, %r7, %r12;
	@%p2 bra 	$L__BB0_8;
	add.s32 	%r8, %r7, %r6;
	mul.wide.s32 	%rd5, %r7, 4;
	add.s64 	%rd6, %rd1, %rd5;
	ld.global.u32 	%r9, [%rd6];
	setp.le.s32 	%p3, %r11, %r9;
	@%p3 bra 	$L__BB0_6;
	setp.lt.s32 	%p4, %r8, %r12;
	selp.b32 	%r21, %r8, %r3, %p4;
	mul.wide.s32 	%rd7, %r21, 4;
	add.s64 	%rd8, %rd1, %rd7;
	ld.global.u32 	%r22, [%rd8];
	setp.ge.s32 	%p5, %r11, %r22;
	@%p5 bra 	$L__BB0_6;
	st.global.u32 	[%rd2+4], %r7;
	bra.uni 	$L__BB0_8;
$L__BB0_6:
	setp.ne.s32 	%p6, %r11, %r9;
	@%p6 bra 	$L__BB0_8;
	st.global.u32 	[%rd2], %r7;
$L__BB0_8:
	div.s32 	%r23, %r23, %r1;
	bar.sync 	0;
	setp.ne.s32 	%p7, %r23, 0;
	@%p7 bra 	$L__BB0_2;
$L__BB0_9:
	ret;

}


// ===== COMPILED SASS (sm_100) =====

	.target	sm_100

	.elftype	@"ET_EXEC"


//--------------------- .note.nv.tkinfo           --------------------------
	.section	.note.nv.tkinfo,"",@"SHT_NOTE"
	.sectionflags	@"SHF_NOTE_NV_TKINFO"
	.tkinfo
        /*0018*/ 	.word	0x00000002
        /*0030*/ 	.string	""
        /*0030*/ 	.string	"ptxas"
        /*0030*/ 	.string	"Cuda compilation tools, release 13.0, V13.0.88"
        /*0030*/ 	.string	"Build cuda_13.0.r13.0/compiler.36424714_0"
        /*0030*/ 	.string	"-arch sm_100 -m 64 "



//--------------------- .note.nv.cuinfo           --------------------------
	.section	.note.nv.cuinfo,"",@"SHT_NOTE"
	.sectionflags	@"SHF_NOTE_NV_CUINFO"
        /*0018*/ 	.short	0x0002
        /*001a*/ 	.short	0x0064
        /*001c*/ 	.short	0x0082
	.zero		2


//--------------------- .nv.info                  --------------------------
	.section	.nv.info,"",@"SHT_CUDA_INFO"
	.align	4


	//----- nvinfo : EIATTR_REGCOUNT
	.align		4
        /*0000*/ 	.byte	0x04, 0x2f
        /*0002*/ 	.short	(.L_1 - .L_0)
	.align		4
.L_0:
        /*0004*/ 	.word	index@(_Z12p_ary_searchiiPiS_)
        /*0008*/ 	.word	0x00000016


	//----- nvinfo : EIATTR_FRAME_SIZE
	.align		4
.L_1:
        /*000c*/ 	.byte	0x04, 0x11
        /*000e*/ 	.short	(.L_3 - .L_2)
	.align		4
.L_2:
        /*0010*/ 	.word	index@(_Z12p_ary_searchiiPiS_)
        /*0014*/ 	.word	0x00000000


	//----- nvinfo : EIATTR_MIN_STACK_SIZE
	.align		4
.L_3:
        /*0018*/ 	.byte	0x04, 0x12
        /*001a*/ 	.short	(.L_5 - .L_4)
	.align		4
.L_4:
        /*001c*/ 	.word	index@(_Z12p_ary_searchiiPiS_)
        /*0020*/ 	.word	0x00000000
.L_5:


//--------------------- .nv.compat                --------------------------
	.section	.nv.compat,"",@"SHT_CUDA_COMPAT_INFO"
	.align	4
        /*0000*/ 	.byte	0x02, 0x09, 0x00, 0x00, 0x02, 0x02, 0x01, 0x00, 0x02, 0x05, 0x05, 0x00, 0x03, 0x07, 0x01, 0x01
        /*0010*/ 	.byte	0x02, 0x03, 0x00, 0x00, 0x02, 0x06, 0x01, 0x00, 0x04, 0x0b, 0x08, 0x00, 0x09, 0x00, 0x00, 0x00
        /*0020*/ 	.byte	0x00, 0x00, 0x00, 0x00


//--------------------- .nv.info._Z12p_ary_searchiiPiS_ --------------------------
	.section	.nv.info._Z12p_ary_searchiiPiS_,"",@"SHT_CUDA_INFO"
	.sectionflags	@""
	.align	4


	//----- nvinfo : EIATTR_CUDA_API_VERSION
	.align		4
        /*0000*/ 	.byte	0x04, 0x37
        /*0002*/ 	.short	(.L_7 - .L_6)
.L_6:
        /*0004*/ 	.word	0x00000082


	//----- nvinfo : EIATTR_KPARAM_INFO
	.align		4
.L_7:
        /*0008*/ 	.byte	0x04, 0x17
        /*000a*/ 	.short	(.L_9 - .L_8)
.L_8:
        /*000c*/ 	.word	0x00000000
        /*0010*/ 	.short	0x0003
        /*0012*/ 	.short	0x0010
        /*0014*/ 	.byte	0x00, 0xf5, 0x21, 0x00


	//----- nvinfo : EIATTR_KPARAM_INFO
	.align		4
.L_9:
        /*0018*/ 	.byte	0x04, 0x17
        /*001a*/ 	.short	(.L_11 - .L_10)
.L_10:
        /*001c*/ 	.word	0x00000000
        /*0020*/ 	.short	0x0002
        /*0022*/ 	.short	0x0008
        /*0024*/ 	.byte	0x00, 0xf5, 0x21, 0x00


	//----- nvinfo : EIATTR_KPARAM_INFO
	.align		4
.L_11:
        /*0028*/ 	.byte	0x04, 0x17
        /*002a*/ 	.short	(.L_13 - .L_12)
.L_12:
        /*002c*/ 	.word	0x00000000
        /*0030*/ 	.short	0x0001
        /*0032*/ 	.short	0x0004
        /*0034*/ 	.byte	0x00, 0xf0, 0x11, 0x00


	//----- nvinfo : EIATTR_KPARAM_INFO
	.align		4
.L_13:
        /*0038*/ 	.byte	0x04, 0x17
        /*003a*/ 	.short	(.L_15 - .L_14)
.L_14:
        /*003c*/ 	.word	0x00000000
        /*0040*/ 	.short	0x0000
        /*0042*/ 	.short	0x0000
        /*0044*/ 	.byte	0x00, 0xf0, 0x11, 0x00


	//----- nvinfo : EIATTR_SPARSE_MMA_MASK
	.align		4
.L_15:
        /*0048*/ 	.byte	0x03, 0x50
        /*004a*/ 	.short	0x0000


	//----- nvinfo : EIATTR_MAXREG_COUNT
	.align		4
        /*004c*/ 	.byte	0x03, 0x1b
        /*004e*/ 	.short	0x00ff


	//----- nvinfo : EIATTR_NUM_BARRIERS
	.align		4
        /*0050*/ 	.byte	0x02, 0x4c
        /*0052*/ 	.byte	0x01
	.zero		1


	//----- nvinfo : EIATTR_MERCURY_ISA_VERSION
	.align		4
        /*0054*/ 	.byte	0x03, 0x5f
        /*0056*/ 	.short	0x0101


	//----- nvinfo : EIATTR_VRC_CTA_INIT_COUNT
	.align		4
        /*0058*/ 	.byte	0x02, 0x4a
	.zero		1
	.zero		1


	//----- nvinfo : EIATTR_EXIT_INSTR_OFFSETS
	.align		4
        /*005c*/ 	.byte	0x04, 0x1c
        /*005e*/ 	.short	(.L_17 - .L_16)


	//   ....[0]....
.L_16:
        /*0060*/ 	.word	0x000000c0


	//   ....[1]....
        /*0064*/ 	.word	0x00000630


	//----- nvinfo : EIATTR_CRS_STACK_SIZE
	.align		4
.L_17:
        /*0068*/ 	.byte	0x04, 0x1e
        /*006a*/ 	.short	(.L_19 - .L_18)
.L_18:
        /*006c*/ 	.word	0x00000000


	//----- nvinfo : EIATTR_CBANK_PARAM_SIZE
	.align		4
.L_19:
        /*0070*/ 	.byte	0x03, 0x19
        /*0072*/ 	.short	0x0018


	//----- nvinfo : EIATTR_PARAM_CBANK
	.align		4
        /*0074*/ 	.byte	0x04, 0x0a
        /*0076*/ 	.short	(.L_21 - .L_20)
	.align		4
.L_20:
        /*0078*/ 	.word	index@(.nv.constant0._Z12p_ary_searchiiPiS_)
        /*007c*/ 	.short	0x0380
        /*007e*/ 	.short	0x0018


	//----- nvinfo : EIATTR_SW_WAR
	.align		4
.L_21:
        /*0080*/ 	.byte	0x04, 0x36
        /*0082*/ 	.short	(.L_23 - .L_22)
.L_22:
        /*0084*/ 	.word	0x00000008
.L_23:


//--------------------- .nv.callgraph             --------------------------
	.section	.nv.callgraph,"",@"SHT_CUDA_CALLGRAPH"
	.align	4
	.sectionentsize	8
	.align		4
        /*0000*/ 	.word	0x00000000
	.align		4
        /*0004*/ 	.word	0xffffffff
	.align		4
        /*0008*/ 	.word	0x00000000
	.align		4
        /*000c*/ 	.word	0xfffffffe
	.align		4
        /*0010*/ 	.word	0x00000000
	.align		4
        /*0014*/ 	.word	0xfffffffd
	.align		4
        /*0018*/ 	.word	0x00000000
	.align		4
        /*001c*/ 	.word	0xfffffffc


//--------------------- .text._Z12p_ary_searchiiPiS_ --------------------------
	.section	.text._Z12p_ary_searchiiPiS_,"ax",@progbits
	.align	128
        .global         _Z12p_ary_searchiiPiS_
        .type           _Z12p_ary_searchiiPiS_,@function
        .size           _Z12p_ary_searchiiPiS_,(.L_x_6 - _Z12p_ary_searchiiPiS_)
        .other          _Z12p_ary_searchiiPiS_,@"STO_CUDA_ENTRY STV_DEFAULT"
_Z12p_ary_searchiiPiS_:
.text._Z12p_ary_searchiiPiS_:
[----:B------:R-:W-:Y:S01]  /*0000*/  LDC R1, c[0x0][0x37c] ;  /* 0x0000df00ff017b82 */ /* 0x000fe20000000800 */
[----:B------:R-:W0:Y:S07]  /*0010*/  LDCU UR6, c[0x0][0x384] ;  /* 0x00007080ff0677ac */ /* 0x000e2e0008000800 */
[----:B------:R-:W1:Y:S01]  /*0020*/  LDC.64 R2, c[0x0][0x390] ;  /* 0x0000e400ff027b82 */ /* 0x000e620000000a00 */
[----:B------:R-:W-:Y:S01]  /*0030*/  IMAD.MOV.U32 R5, RZ, RZ, -0x1 ;  /* 0xffffffffff057424 */ /* 0x000fe200078e00ff */
[----:B------:R-:W2:Y:S01]  /*0040*/  LDCU UR4, c[0x0][0x360] ;  /* 0x00006c00ff0477ac */ /* 0x000ea20008000800 */
[----:B------:R-:W1:Y:S05]  /*0050*/  LDCU.64 UR8, c[0x0][0x358] ;  /* 0x00006b00ff0877ac */ /* 0x000e6a0008000a00 */
[----:B------:R-:W2:Y:S08]  /*0060*/  LDC R0, c[0x0][0x370] ;  /* 0x0000dc00ff007b82 */ /* 0x000eb00000000800 */
[----:B------:R-:W3:Y:S01]  /*0070*/  S2UR UR5, SR_CTAID.X ;  /* 0x00000000000579c3 */ /* 0x000ee20000002500 */
[----:B0-----:R-:W-:Y:S01]  /*0080*/  ISETP.NE.AND P0, PT, RZ, UR6, PT ;  /* 0x00000006ff007c0c */ /* 0x001fe2000bf05270 */
[----:B-1----:R0:W-:Y:S04]  /*0090*/  STG.E desc[UR8][R2.64], R5 ;  /* 0x0000000502007986 */ /* 0x0021e8000c101908 */
[----:B------:R0:W-:Y:S01]  /*00a0*/  STG.E desc[UR8][R2.64+0x4], RZ ;  /* 0x000004ff02007986 */ /* 0x0001e2000c101908 */
[----:B--2---:R-:W-:-:S07]  /*00b0*/  IMAD R0, R0, UR4, RZ ;  /* 0x0000000400007c24 */ /* 0x004fce000f8e02ff */
[----:B---3--:R-:W-:Y:S05]  /*00c0*/  @!P0 EXIT ;  /* 0x000000000000894d */ /* 0x008fea0003800000 */
[----:B------:R-:W-:Y:S01]  /*00d0*/  IABS R12, R0 ;  /* 0x00000000000c7213 */ /* 0x000fe20000000000 */
[----:B------:R-:W1:Y:S01]  /*00e0*/  S2R R10, SR_TID.X ;  /* 0x00000000000a7919 */ /* 0x000e620000002100 */
[----:B------:R-:W2:Y:S01]  /*00f0*/  LDC R6, c[0x0][0x380] ;  /* 0x0000e000ff067b82 */ /* 0x000ea20000000800 */
[----:B------:R-:W3:Y:S01]  /*0100*/  LDCU UR7, c[0x0][0x384] ;  /* 0x00007080ff0777ac */ /* 0x000ee20008000800 */
[----:B------:R-:W4:Y:S01]  /*0110*/  I2F.RP R7, R12 ;  /* 0x0000000c00077306 */ /* 0x000f220000209400 */
[----:B------:R-:W-:Y:S01]  /*0120*/  UIMAD UR4, UR4, UR5, URZ ;  /* 0x00000005040472a4 */ /* 0x000fe2000f8e02ff */
[----:B------:R-:W1:Y:S04]  /*0130*/  LDCU UR10, c[0x0][0x384] ;  /* 0x00007080ff0a77ac */ /* 0x000e680008000800 */
[----:B0-----:R-:W0:Y:S01]  /*0140*/  LDC.64 R4, c[0x0][0x388] ;  /* 0x0000e200ff047b82 */ /* 0x001e220000000a00 */
[----:B------:R-:W-:Y:S01]  /*0150*/  UIADD3 UR5, UPT, UPT, UR6, -0x1, URZ ;  /* 0xffffffff06057890 */ /* 0x000fe2000fffe0ff */
[----:B----4-:R-:W4:Y:S02]  /*0160*/  MUFU.RCP R7, R7 ;  /* 0x0000000700077308 */ /* 0x010f240000001000 */
[----:B----4-:R-:W-:-:S02]  /*0170*/  VIADD R8, R7, 0xffffffe ;  /* 0x0ffffffe07087836 */ /* 0x010fc40000000000 */
[----:B-1----:R-:W-:-:S04]  /*0180*/  VIADD R7, R10, UR4 ;  /* 0x000000040a077c36 */ /* 0x002fc80008000000 */
[----:B------:R1:W4:Y:S02]  /*0190*/  F2I.FTZ.U32.TRUNC.NTZ R9, R8 ;  /* 0x0000000800097305 */ /* 0x000324000021f000 */
[----:B-1----:R-:W-:Y:S02]  /*01a0*/  HFMA2 R8, -RZ, RZ, 0, 0 ;  /* 0x00000000ff087431 */ /* 0x002fe400000001ff */
[----:B----4-:R-:W-:-:S04]  /*01b0*/  IMAD.MOV R13, RZ, RZ, -R9 ;  /* 0x000000ffff0d7224 */ /* 0x010fc800078e0a09 */
[----:B------:R-:W-:-:S04]  /*01c0*/  IMAD R13, R13, R12, RZ ;  /* 0x0000000c0d0d7224 */ /* 0x000fc800078e02ff */
[----:B------:R-:W-:-:S04]  /*01d0*/  IMAD.HI.U32 R13, R9, R13, R8 ;  /* 0x0000000d090d7227 */ /* 0x000fc800078e0008 */
[----:B0-23--:R-:W-:-:S07]  /*01e0*/  IMAD.U32 R9, RZ, RZ, UR7 ;  /* 0x00000007ff097e24 */ /* 0x00dfce000f8e00ff */
.L_x_4:
[----:B------:R-:W2:Y:S01]  /*01f0*/  LDG.E R14, desc[UR8][R2.64+0x4] ;  /* 0x00000408020e7981 */ /* 0x000ea2000c1e1900 */
[----:B------:R-:W-:Y:S01]  /*0200*/  IMAD.IADD R11, R0, 0x1, R9 ;  /* 0x00000001000b7824 */ /* 0x000fe200078e0209 */
[----:B------:R-:W-:Y:S01]  /*0210*/  IABS R10, R0 ;  /* 0x00000000000a7213 */ /* 0x000fe20000000000 */
[----:B------:R-:W-:Y:S03]  /*0220*/  BSSY.RECONVERGENT B0, `(.L_x_0) ;  /* 0x0000026000007945 */ /* 0x000fe60003800200 */
[----:B------:R-:W-:Y:S02]  /*0230*/  IABS R8, R11 ;  /* 0x0000000b00087213 */ /* 0x000fe40000000000 */
[----:B------:R-:W-:Y:S02]  /*0240*/  IADD3 R10, PT, PT, RZ, -R10, RZ ;  /* 0x8000000aff0a7210 */ /* 0x000fe40007ffe0ff */
[----:B------:R-:W-:Y:S01]  /*0250*/  LOP3.LUT R11, R11, R0, RZ, 0x3c, !PT ;  /* 0x000000000b0b7212 */ /* 0x000fe200078e3cff */
[----:B------:R-:W-:Y:S01]  /*0260*/  IMAD.HI.U32 R13, R13, R8, RZ ;  /* 0x000000080d0d7227 */ /* 0x000fe200078e00ff */
[----:B------:R-:W-:Y:S02]  /*0270*/  BAR.SYNC.DEFER_BLOCKING 0x0 ;  /* 0x0000000000007b1d */ /* 0x000fe40000010000 */
[----:B------:R-:W-:Y:S01]  /*0280*/  ISETP.GE.AND P2, PT, R11, RZ, PT ;  /* 0x000000ff0b00720c */ /* 0x000fe20003f46270 */
[----:B------:R-:W-:Y:S01]  /*0290*/  IMAD R15, R13, R10, R8 ;  /* 0x0000000a0d0f7224 */ /* 0x000fe200078e0208 */
[----:B------:R-:W-:-:S02]  /*02a0*/  IABS R8, R0 ;  /* 0x0000000000087213 */ /* 0x000fc40000000000 */
[----:B------:R-:W-:Y:S02]  /*02b0*/  LOP3.LUT R11, RZ, R0, RZ, 0x33, !PT ;  /* 0x00000000ff0b7212 */ /* 0x000fe400078e33ff */
[----:B------:R-:W-:-:S13]  /*02c0*/  ISETP.GT.U32.AND P1, PT, R12, R15, PT ;  /* 0x0000000f0c00720c */ /* 0x000fda0003f24070 */
[----:B------:R-:W-:Y:S02]  /*02d0*/  @!P1 IMAD.IADD R15, R15, 0x1, -R8 ;  /* 0x000000010f0f9824 */ /* 0x000fe400078e0a08 */
[----:B------:R-:W-:-:S03]  /*02e0*/  @!P1 VIADD R13, R13, 0x1 ;  /* 0x000000010d0d9836 */ /* 0x000fc60000000000 */
[----:B------:R-:W-:-:S13]  /*02f0*/  ISETP.GE.U32.AND P0, PT, R15, R12, PT ;  /* 0x0000000c0f00720c */ /* 0x000fda0003f06070 */
[----:B------:R-:W-:Y:S01]  /*0300*/  @P0 VIADD R13, R13, 0x1 ;  /* 0x000000010d0d0836 */ /* 0x000fe20000000000 */
[----:B------:R-:W-:-:S04]  /*0310*/  ISETP.NE.AND P0, PT, R0, RZ, PT ;  /* 0x000000ff0000720c */ /* 0x000fc80003f05270 */
[----:B------:R-:W-:-:S04]  /*0320*/  @!P2 IADD3 R13, PT, PT, -R13, RZ, RZ ;  /* 0x000000ff0d0da210 */ /* 0x000fc80007ffe1ff */
[----:B------:R-:W-:-:S05]  /*0330*/  SEL R15, R11, R13, !P0 ;  /* 0x0000000d0b0f7207 */ /* 0x000fca0004000000 */
[----:B--2---:R-:W-:-:S05]  /*0340*/  IMAD R17, R7, R15, R14 ;  /* 0x0000000f07117224 */ /* 0x004fca00078e020e */
[----:B------:R-:W-:-:S13]  /*0350*/  ISETP.GE.AND P1, PT, R17, UR10, PT ;  /* 0x0000000a11007c0c */ /* 0x000fda000bf26270 */
[----:B------:R-:W-:Y:S05]  /*0360*/  @P1 BRA `(.L_x_1) ;  /* 0x0000000000441947 */ /* 0x000fea0003800000 */
[----:B------:R-:W-:-:S05]  /*0370*/  IMAD.WIDE R12, R17, 0x4, R4 ;  /* 0x00000004110c7825 */ /* 0x000fca00078e0204 */
[----:B------:R-:W2:Y:S01]  /*0380*/  LDG.E R19, desc[UR8][R12.64] ;  /* 0x000000080c137981 */ /* 0x000ea2000c1e1900 */
[----:B------:R-:W-:Y:S01]  /*0390*/  BSSY.RELIABLE B1, `(.L_x_2) ;  /* 0x000000c000017945 */ /* 0x000fe20003800100 */
[----:B--2---:R-:W-:-:S13]  /*03a0*/  ISETP.GE.AND P1, PT, R19, R6, PT ;  /* 0x000000061300720c */ /* 0x004fda0003f26270 */
[----:B------:R-:W-:Y:S05]  /*03b0*/  @P1 BRA `(.L_x_3) ;  /* 0x0000000000241947 */ /* 0x000fea0003800000 */
[----:B------:R-:W-:-:S05]  /*03c0*/  IMAD.IADD R13, R15, 0x1, R17 ;  /* 0x000000010f0d7824 */ /* 0x000fca00078e0211 */
[----:B------:R-:W-:-:S04]  /*03d0*/  ISETP.GE.AND P1, PT, R13, UR10, PT ;  /* 0x0000000a0d007c0c */ /* 0x000fc8000bf26270 */
[----:B------:R-:W-:-:S05]  /*03e0*/  SEL R13, R13, UR5, !P1 ;  /* 0x000000050d0d7c07 */ /* 0x000fca000c800000 */
[----:B------:R-:W-:-:S06]  /*03f0*/  IMAD.WIDE R12, R13, 0x4, R4 ;  /* 0x000000040d0c7825 */ /* 0x000fcc00078e0204 */
[----:B------:R-:W2:Y:S02]  /*0400*/  LDG.E R13, desc[UR8][R12.64] ;  /* 0x000000080c0d7981 */ /* 0x000ea4000c1e1900 */
[----:B--2---:R-:W-:-:S13]  /*0410*/  ISETP.GT.AND P1, PT, R13, R6, PT ;  /* 0x000000060d00720c */ /* 0x004fda0003f24270 */
[----:B------:R0:W-:Y:S01]  /*0420*/  @P1 STG.E desc[UR8][R2.64+0x4], R17 ;  /* 0x0000041102001986 */ /* 0x0001e2000c101908 */
[----:B------:R-:W-:Y:S05]  /*0430*/  @P1 BREAK.RELIABLE B1 ;  /* 0x0000000000011942 */ /* 0x000fea0003800100 */
[----:B------:R-:W-:Y:S05]  /*0440*/  @P1 BRA `(.L_x_1) ;  /* 0x00000000000c1947 */ /* 0x000fea0003800000 */
.L_x_3:
[----:B------:R-:W-:Y:S05]  /*0450*/  BSYNC.RELIABLE B1 ;  /* 0x0000000000017941 */ /* 0x000fea0003800100 */
.L_x_2:
[----:B------:R-:W-:-:S13]  /*0460*/  ISETP.NE.AND P1, PT, R19, R6, PT ;  /* 0x000000061300720c */ /* 0x000fda0003f25270 */
[----:B------:R1:W-:Y:S02]  /*0470*/  @!P1 STG.E desc[UR8][R2.64], R17 ;  /* 0x0000001102009986 */ /* 0x0003e4000c101908 */
.L_x_1:
[----:B------:R-:W-:Y:S05]  /*0480*/  BSYNC.RECONVERGENT B0 ;  /* 0x0000000000007941 */ /* 0x000fea0003800200 */
.L_x_0:
[----:B------:R-:W-:Y:S05]  /*0490*/  WARPSYNC.ALL ;  /* 0x0000000000007948 */ /* 0x000fea0003800000 */
[----:B------:R-:W2:Y:S01]  /*04a0*/  I2F.RP R14, R8 ;  /* 0x00000008000e7306 */ /* 0x000ea20000209400 */
[----:B------:R-:W-:Y:S01]  /*04b0*/  IMAD.MOV.U32 R12, RZ, RZ, RZ ;  /* 0x000000ffff0c7224 */ /* 0x000fe200078e00ff */
[----:B01----:R-:W-:Y:S01]  /*04c0*/  IABS R17, R9 ;  /* 0x0000000900117213 */ /* 0x003fe20000000000 */
[----:B------:R-:W-:Y:S01]  /*04d0*/  BAR.SYNC.DEFER_BLOCKING 0x0 ;  /* 0x0000000000007b1d */ /* 0x000fe20000010000 */
[----:B------:R-:W-:-:S04]  /*04e0*/  LOP3.LUT R9, R9, R0, RZ, 0x3c, !PT ;  /* 0x0000000009097212 */ /* 0x000fc800078e3cff */
[----:B------:R-:W-:Y:S01]  /*04f0*/  ISETP.GE.AND P3, PT, R9, RZ, PT ;  /* 0x000000ff0900720c */ /* 0x000fe20003f66270 */
[----:B--2---:R-:W0:Y:S02]  /*0500*/  MUFU.RCP R14, R14 ;  /* 0x0000000e000e7308 */ /* 0x004e240000001000 */
[----:B0-----:R-:W-:-:S06]  /*0510*/  VIADD R16, R14, 0xffffffe ;  /* 0x0ffffffe0e107836 */ /* 0x001fcc0000000000 */
[----:B------:R-:W0:Y:S02]  /*0520*/  F2I.FTZ.U32.TRUNC.NTZ R13, R16 ;  /* 0x00000010000d7305 */ /* 0x000e24000021f000 */
[----:B0-----:R-:W-:-:S05]  /*0530*/  IADD3 R15, PT, PT, RZ, -R13, RZ ;  /* 0x8000000dff0f7210 */ /* 0x001fca0007ffe0ff */
[----:B------:R-:W-:-:S04]  /*0540*/  IMAD R15, R15, R8, RZ ;  /* 0x000000080f0f7224 */ /* 0x000fc800078e02ff */
[----:B------:R-:W-:-:S04]  /*0550*/  IMAD.HI.U32 R13, R13, R15, R12 ;  /* 0x0000000f0d0d7227 */ /* 0x000fc800078e000c */
[----:B------:R-:W-:-:S04]  /*0560*/  IMAD.MOV.U32 R12, RZ, RZ, R17 ;  /* 0x000000ffff0c7224 */ /* 0x000fc800078e0011 */
[----:B------:R-:W-:-:S04]  /*0570*/  IMAD.HI.U32 R15, R13, R12, RZ ;  /* 0x0000000c0d0f7227 */ /* 0x000fc800078e00ff */
[----:B------:R-:W-:Y:S01]  /*0580*/  IMAD R17, R15, R10, R12 ;  /* 0x0000000a0f117224 */ /* 0x000fe200078e020c */
[----:B------:R-:W-:-:S04]  /*0590*/  MOV R12, R8 ;  /* 0x00000008000c7202 */ /* 0x000fc80000000f00 */
[----:B------:R-:W-:-:S13]  /*05a0*/  ISETP.GT.U32.AND P2, PT, R12, R17, PT ;  /* 0x000000110c00720c */ /* 0x000fda0003f44070 */
[----:B------:R-:W-:Y:S02]  /*05b0*/  @!P2 IMAD.IADD R17, R17, 0x1, -R8 ;  /* 0x000000011111a824 */ /* 0x000fe400078e0a08 */
[----:B------:R-:W-:-:S03]  /*05c0*/  @!P2 VIADD R15, R15, 0x1 ;  /* 0x000000010f0fa836 */ /* 0x000fc60000000000 */
[----:B------:R-:W-:-:S13]  /*05d0*/  ISETP.GE.U32.AND P1, PT, R17, R12, PT ;  /* 0x0000000c1100720c */ /* 0x000fda0003f26070 */
[----:B------:R-:W-:-:S05]  /*05e0*/  @P1 IADD3 R15, PT, PT, R15, 0x1, RZ ;  /* 0x000000010f0f1810 */ /* 0x000fca0007ffe0ff */
[----:B------:R-:W-:-:S05]  /*05f0*/  @!P3 IMAD.MOV R15, RZ, RZ, -R15 ;  /* 0x000000ffff0fb224 */ /* 0x000fca00078e0a0f */
[----:B------:R-:W-:-:S04]  /*0600*/  SEL R9, R11, R15, !P0 ;  /* 0x0000000f0b097207 */ /* 0x000fc80004000000 */
[----:B------:R-:W-:-:S13]  /*0610*/  ISETP.NE.AND P0, PT, R9, RZ, PT ;  /* 0x000000ff0900720c */ /* 0x000fda0003f05270 */
[----:B------:R-:W-:Y:S05]  /*0620*/  @P0 BRA `(.L_x_4) ;  /* 0xfffffff800f00947 */ /* 0x000fea000383ffff */
[----:B------:R-:W-:Y:S05]  /*0630*/  EXIT ;  /* 0x000000000000794d */ /* 0x000fea0003800000 */
.L_x_5:
[----:B------:R-:W-:-:S00]  /*0640*/  BRA `(.L_x_5) ;  /* 0xfffffffc00fc7947 */ /* 0x000fc0000383ffff */
[----:B------:R-:W-:-:S00]  /*0650*/  NOP ;  /* 0x0000000000007918 */ /* 0x000fc00000000000 */
        /* <DEDUP_REMOVED lines=10> */
.L_x_6:


//--------------------- .nv.shared.reserved.0     --------------------------
	.section	.nv.shared.reserved.0,"aw",@nobits
	.weak		__nv_reservedSMEM_offset_0_alias
	.size		__nv_reservedSMEM_offset_0_alias, 0, 64
	.other		__nv_reservedSMEM_offset_0_alias,@"STO_CUDA_RESERVED_SHARED STV_DEFAULT"
__nv_reservedSMEM_offset_0_alias:
	.zero		0
	.zero		64


//--------------------- .nv.constant0._Z12p_ary_searchiiPiS_ --------------------------
	.section	.nv.constant0._Z12p_ary_searchiiPiS_,"a",@progbits
	.sectionflags	@""
	.align	4
.nv.constant0._Z12p_ary_searchiiPiS_:
	.zero		920


//--------------------- SYMBOLS --------------------------

	.type		.nv.reservedSmem.offset0,@object
	.size		.nv.reservedSmem.offset0,0x4
